	.headerflags	@"EF_CUDA_TEXMODE_UNIFIED EF_CUDA_64BIT_ADDRESS EF_CUDA_ACCELERATORS EF_CUDA_SM90 EF_CUDA_VIRTUAL_SM(EF_CUDA_SM90)"
	.elftype	@"ET_EXEC"


//--------------------- .nv.info                  --------------------------
	.section	.nv.info,"",@"SHT_CUDA_INFO"
	.align	4


	//----- nvinfo : EIATTR_REGCOUNT
	.align		4
        /*0000*/ 	.byte	0x04, 0x2f
        /*0002*/ 	.short	(.L_1 - .L_0)
	.align		4
.L_0:
        /*0004*/ 	.word	index@(triton_mm)
        /*0008*/ 	.word	0x00000030


	//----- nvinfo : EIATTR_MIN_STACK_SIZE
	.align		4
.L_1:
        /*000c*/ 	.byte	0x04, 0x12
        /*000e*/ 	.short	(.L_3 - .L_2)
	.align		4
.L_2:
        /*0010*/ 	.word	index@(triton_mm)
        /*0014*/ 	.word	0x00000000


	//----- nvinfo : EIATTR_FRAME_SIZE
	.align		4
.L_3:
        /*0018*/ 	.byte	0x04, 0x11
        /*001a*/ 	.short	(.L_5 - .L_4)
	.align		4
.L_4:
        /*001c*/ 	.word	index@(triton_mm)
        /*0020*/ 	.word	0x00000000


	//----- nvinfo : EIATTR_MIN_STACK_SIZE
	.align		4
.L_5:
        /*0024*/ 	.byte	0x04, 0x12
        /*0026*/ 	.short	(.L_7 - .L_6)
	.align		4
.L_6:
        /*0028*/ 	.word	index@(triton_mm)
        /*002c*/ 	.word	0x00000000
.L_7:


//--------------------- .nv.info.triton_mm        --------------------------
	.section	.nv.info.triton_mm,"",@"SHT_CUDA_INFO"
	.sectionflags	@""
	.align	4


	//----- nvinfo : EIATTR_CUDA_API_VERSION
	.align		4
        /*0000*/ 	.byte	0x04, 0x37
        /*0002*/ 	.short	(.L_9 - .L_8)
.L_8:
        /*0004*/ 	.word	0x0000007c


	//----- nvinfo : EIATTR_KPARAM_INFO
	.align		4
.L_9:
        /*0008*/ 	.byte	0x04, 0x17
        /*000a*/ 	.short	(.L_11 - .L_10)
.L_10:
        /*000c*/ 	.word	0x00000000
        /*0010*/ 	.short	0x0004
        /*0012*/ 	.short	0x001c
        /*0014*/ 	.byte	0x00, 0xf0, 0x11, 0x00


	//----- nvinfo : EIATTR_KPARAM_INFO
	.align		4
.L_11:
        /*0018*/ 	.byte	0x04, 0x17
        /*001a*/ 	.short	(.L_13 - .L_12)
.L_12:
        /*001c*/ 	.word	0x00000000
        /*0020*/ 	.short	0x0003
        /*0022*/ 	.short	0x0018
        /*0024*/ 	.byte	0x00, 0xf0, 0x11, 0x00


	//----- nvinfo : EIATTR_KPARAM_INFO
	.align		4
.L_13:
        /*0028*/ 	.byte	0x04, 0x17
        /*002a*/ 	.short	(.L_15 - .L_14)
.L_14:
        /*002c*/ 	.word	0x00000000
        /*0030*/ 	.short	0x0002
        /*0032*/ 	.short	0x0010
        /*0034*/ 	.byte	0x00, 0xf0, 0x21, 0x00


	//----- nvinfo : EIATTR_KPARAM_INFO
	.align		4
.L_15:
        /*0038*/ 	.byte	0x04, 0x17
        /*003a*/ 	.short	(.L_17 - .L_16)
.L_16:
        /*003c*/ 	.word	0x00000000
        /*0040*/ 	.short	0x0001
        /*0042*/ 	.short	0x0008
        /*0044*/ 	.byte	0x00, 0xf0, 0x21, 0x00


	//----- nvinfo : EIATTR_KPARAM_INFO
	.align		4
.L_17:
        /*0048*/ 	.byte	0x04, 0x17
        /*004a*/ 	.short	(.L_19 - .L_18)
.L_18:
        /*004c*/ 	.word	0x00000000
        /*0050*/ 	.short	0x0000
        /*0052*/ 	.short	0x0000
        /*0054*/ 	.byte	0x00, 0xf0, 0x21, 0x00


	//----- nvinfo : EIATTR_SPARSE_MMA_MASK
	.align		4
.L_19:
        /*0058*/ 	.byte	0x03, 0x50
        /*005a*/ 	.short	0x0000


	//----- nvinfo : EIATTR_MAXREG_COUNT
	.align		4
        /*005c*/ 	.byte	0x03, 0x1b
        /*005e*/ 	.short	0x00ff


	//----- nvinfo : EIATTR_EXIT_INSTR_OFFSETS
	.align		4
        /*0060*/ 	.byte	0x04, 0x1c
        /*0062*/ 	.short	(.L_21 - .L_20)


	//   ....[0]....
.L_20:
        /*0064*/ 	.word	0x00000050


	//   ....[1]....
        /*0068*/ 	.word	0x00007bd0


	//   ....[2]....
        /*006c*/ 	.word	0x00007c30


	//----- nvinfo : EIATTR_MAX_THREADS
	.align		4
.L_21:
        /*0070*/ 	.byte	0x04, 0x05
        /*0072*/ 	.short	(.L_23 - .L_22)
.L_22:
        /*0074*/ 	.word	0x00000100
        /*0078*/ 	.word	0x00000001
        /*007c*/ 	.word	0x00000001


	//----- nvinfo : EIATTR_CBANK_PARAM_SIZE
	.align		4
.L_23:
        /*0080*/ 	.byte	0x03, 0x19
        /*0082*/ 	.short	0x0020


	//----- nvinfo : EIATTR_PARAM_CBANK
	.align		4
        /*0084*/ 	.byte	0x04, 0x0a
        /*0086*/ 	.short	(.L_25 - .L_24)
	.align		4
.L_24:
        /*0088*/ 	.word	index@(.nv.constant0.triton_mm)
        /*008c*/ 	.short	0x0210
        /*008e*/ 	.short	0x0020


	//----- nvinfo : EIATTR_SW_WAR
	.align		4
.L_25:
        /*0090*/ 	.byte	0x04, 0x36
        /*0092*/ 	.short	(.L_27 - .L_26)
.L_26:
        /*0094*/ 	.word	0x00000008
.L_27:


//--------------------- .nv.callgraph             --------------------------
	.section	.nv.callgraph,"",@"SHT_CUDA_CALLGRAPH"
	.align	4
	.sectionentsize	8
	.align		4
        /*0000*/ 	.word	0x00000000
	.align		4
        /*0004*/ 	.word	0xffffffff
	.align		4
        /*0008*/ 	.word	0x00000000
	.align		4
        /*000c*/ 	.word	0xfffffffe
	.align		4
        /*0010*/ 	.word	0x00000000
	.align		4
        /*0014*/ 	.word	0xfffffffd
	.align		4
        /*0018*/ 	.word	0x00000000
	.align		4
        /*001c*/ 	.word	0xfffffffc


//--------------------- .text.triton_mm           --------------------------
	.section	.text.triton_mm,"ax",@progbits
	.sectionflags	@"SHF_BARRIERS=1"
	.align	128
        .global         triton_mm
        .type           triton_mm,@function
        .size           triton_mm,(.L_x_1 - triton_mm)
        .other          triton_mm,@"STO_CUDA_ENTRY STV_DEFAULT"
triton_mm:
.text.triton_mm:
[----:B------:R-:W1:Y:S02]  /*0000*/  LDC R1, c[0x0][0x28] ;  /* 0x00000a00ff017b82 */ /* 0x000e640000000800 */
[----:B------:R-:W2:Y:S02]  /*0010*/  LDC.64 R40, c[0x0][0x228] ;  /* 0x00008a00ff287b82 */ /* 0x000ea40000000a00 */
[----:B--2---:R-:W-:-:S04]  /*0020*/  IMAD.IADD R40, R41, 0x1, R40 ;  /* 0x0000000129287824 */ /* 0x004fc800078e0228 */
[----:B------:R-:W-:-:S05]  /*0030*/  IMAD R0, R40, 0x3000, RZ ;  /* 0x0000300028007824 */ /* 0x000fca00078e02ff */
[----:B------:R-:W-:-:S13]  /*0040*/  ISETP.NE.AND P0, PT, R0, RZ, PT ;  /* 0x000000ff0000720c */ /* 0x000fda0003f05270 */
[----:B------:R-:W-:Y:S05]  /*0050*/  @!P0 EXIT ;  /* 0x000000000000894d */ /* 0x000fea0003800000 */
[----:B------:R-:W2:Y:S01]  /*0060*/  S2R R14, SR_CTAID.X ;  /* 0x00000000000e7919 */ /* 0x000ea20000002500 */
[----:B------:R-:W-:Y:S01]  /*0070*/  VIADD R0, R40, 0x1f ;  /* 0x0000001f28007836 */ /* 0x000fe20000000000 */
[----:B------:R-:W-:Y:S01]  /*0080*/  IABS R13, R40 ;  /* 0x00000028000d7213 */ /* 0x000fe20000000000 */
[----:B------:R-:W3:Y:S01]  /*0090*/  S2UR UR5, SR_CgaCtaId ;  /* 0x00000000000579c3 */ /* 0x000ee20000008800 */
[----:B------:R-:W4:Y:S01]  /*00a0*/  S2R R43, SR_TID.X ;  /* 0x00000000002b7919 */ /* 0x000f220000002100 */
[----:B------:R-:W-:Y:S01]  /*00b0*/  UMOV UR4, 0x400 ;  /* 0x0000040000047882 */ /* 0x000fe20000000000 */
[----:B------:R-:W-:Y:S01]  /*00c0*/  SHF.R.S32.HI R3, RZ, 0x1f, R0 ;  /* 0x0000001fff037819 */ /* 0x000fe20000011400 */
[----:B------:R-:W-:Y:S01]  /*00d0*/  IMAD.MOV R13, RZ, RZ, -R13 ;  /* 0x000000ffff0d7224 */ /* 0x000fe200078e0a0d */
[----:B------:R-:W-:Y:S02]  /*00e0*/  ULDC.64 UR6, c[0x0][0x208] ;  /* 0x0000820000067ab9 */ /* 0x000fe40000000a00 */
[----:B------:R-:W-:Y:S01]  /*00f0*/  LEA.HI R3, R3, R0, RZ, 0x5 ;  /* 0x0000000003037211 */ /* 0x000fe200078f28ff */
[----:B------:R-:W5:Y:S08]  /*0100*/  LDC.64 R32, c[0x0][0x210] ;  /* 0x00008400ff207b82 */ /* 0x000f700000000a00 */
[----:B------:R-:W5:Y:S01]  /*0110*/  LDC.64 R38, c[0x0][0x218] ;  /* 0x00008600ff267b82 */ /* 0x000f620000000a00 */
[----:B---3--:R-:W-:Y:S01]  /*0120*/  UPRMT UR4, UR5, 0x654, UR4 ;  /* 0x0000065405047896 */ /* 0x008fe20008000004 */
[----:B--2---:R-:W-:Y:S01]  /*0130*/  IMAD.HI R2, R14, 0x2aaaaaab, RZ ;  /* 0x2aaaaaab0e027827 */ /* 0x004fe200078e02ff */
[----:B------:R-:W-:-:S02]  /*0140*/  IABS R10, R14 ;  /* 0x0000000e000a7213 */ /* 0x000fc40000000000 */
[----:B------:R-:W-:Y:S02]  /*0150*/  ISETP.GE.AND P1, PT, R14, RZ, PT ;  /* 0x000000ff0e00720c */ /* 0x000fe40003f26270 */
[----:B------:R-:W-:Y:S02]  /*0160*/  SHF.R.U32.HI R5, RZ, 0x1f, R2 ;  /* 0x0000001fff057819 */ /* 0x000fe40000011602 */
[----:B----4-:R-:W-:Y:S02]  /*0170*/  LOP3.LUT R15, R43, 0x1f, RZ, 0xc0, !PT ;  /* 0x0000001f2b0f7812 */ /* 0x010fe400078ec0ff */
[----:B------:R-:W-:Y:S02]  /*0180*/  LEA.HI.SX32 R7, R2, R5, 0x18 ;  /* 0x0000000502077211 */ /* 0x000fe400078fc2ff */
[--C-:B------:R-:W-:Y:S02]  /*0190*/  SHF.R.U32.HI R45, RZ, 0x3, R43.reuse ;  /* 0x00000003ff2d7819 */ /* 0x100fe4000001162b */
[----:B------:R-:W-:Y:S01]  /*01a0*/  SHF.R.U32.HI R44, RZ, 0x2, R43 ;  /* 0x00000002ff2c7819 */ /* 0x000fe2000001162b */
[----:B------:R-:W-:Y:S01]  /*01b0*/  IMAD.SHL.U32 R0, R7, 0x8, RZ ;  /* 0x0000000807007824 */ /* 0x000fe200078e00ff */
[----:B------:R-:W-:Y:S01]  /*01c0*/  LOP3.LUT R45, R45, 0x10, RZ, 0xc0, !PT ;  /* 0x000000102d2d7812 */ /* 0x000fe200078ec0ff */
[----:B------:R-:W-:Y:S01]  /*01d0*/  IMAD R12, R7, -0x600, R14 ;  /* 0xfffffa00070c7824 */ /* 0x000fe200078e020e */
[----:B------:R-:W-:-:S02]  /*01e0*/  LOP3.LUT R44, R44, 0x18, RZ, 0xc0, !PT ;  /* 0x000000182c2c7812 */ /* 0x000fc400078ec0ff */
[----:B------:R-:W-:Y:S02]  /*01f0*/  LEA.HI.SX32 R3, R3, -R0, 0x1b ;  /* 0x8000000003037211 */ /* 0x000fe400078fdaff */
[----:B------:R-:W-:Y:S02]  /*0200*/  IABS R7, R12 ;  /* 0x0000000c00077213 */ /* 0x000fe40000000000 */
[----:B------:R-:W-:-:S04]  /*0210*/  VIMNMX R3, R3, 0x8, PT ;  /* 0x0000000803037848 */ /* 0x000fc80003fe0100 */
[-C--:B------:R-:W-:Y:S02]  /*0220*/  IABS R6, R3.reuse ;  /* 0x0000000300067213 */ /* 0x080fe40000000000 */
[----:B------:R-:W-:Y:S02]  /*0230*/  IABS R11, R3 ;  /* 0x00000003000b7213 */ /* 0x000fe40000000000 */
[----:B------:R-:W2:Y:S03]  /*0240*/  I2F.RP R2, R6 ;  /* 0x0000000600027306 */ /* 0x000ea60000209400 */
[----:B------:R-:W-:-:S05]  /*0250*/  IMAD.MOV R11, RZ, RZ, -R11 ;  /* 0x000000ffff0b7224 */ /* 0x000fca00078e0a0b */
[----:B--2---:R-:W2:Y:S02]  /*0260*/  MUFU.RCP R2, R2 ;  /* 0x0000000200027308 */ /* 0x004ea40000001000 */
[----:B--2---:R-:W-:Y:S01]  /*0270*/  VIADD R4, R2, 0xffffffe ;  /* 0x0ffffffe02047836 */ /* 0x004fe20000000000 */
[----:B------:R-:W-:-:S05]  /*0280*/  IABS R2, R40 ;  /* 0x0000002800027213 */ /* 0x000fca0000000000 */
[----:B------:R2:W3:Y:S02]  /*0290*/  F2I.FTZ.U32.TRUNC.NTZ R5, R4 ;  /* 0x0000000400057305 */ /* 0x0004e4000021f000 */
[----:B--2---:R-:W-:Y:S02]  /*02a0*/  IMAD.MOV.U32 R4, RZ, RZ, RZ ;  /* 0x000000ffff047224 */ /* 0x004fe400078e00ff */
[----:B---3--:R-:W-:-:S04]  /*02b0*/  IMAD.MOV R9, RZ, RZ, -R5 ;  /* 0x000000ffff097224 */ /* 0x008fc800078e0a05 */
[----:B------:R-:W-:-:S04]  /*02c0*/  IMAD R9, R9, R6, RZ ;  /* 0x0000000609097224 */ /* 0x000fc800078e02ff */
[----:B------:R-:W-:-:S04]  /*02d0*/  IMAD.HI.U32 R8, R5, R9, R4 ;  /* 0x0000000905087227 */ /* 0x000fc800078e0004 */
[----:B------:R-:W-:Y:S02]  /*02e0*/  IMAD.MOV.U32 R9, RZ, RZ, R10 ;  /* 0x000000ffff097224 */ /* 0x000fe400078e000a */
[----:B------:R-:W2:Y:S02]  /*02f0*/  I2F.RP R10, R2 ;  /* 0x00000002000a7306 */ /* 0x000ea40000209400 */
[----:B------:R-:W-:-:S04]  /*0300*/  IMAD.HI.U32 R4, R8, R9, RZ ;  /* 0x0000000908047227 */ /* 0x000fc800078e00ff */
[----:B------:R-:W-:Y:S02]  /*0310*/  IMAD R9, R4, R11, R9 ;  /* 0x0000000b04097224 */ /* 0x000fe400078e0209 */
[----:B------:R-:W-:-:S03]  /*0320*/  IMAD.HI.U32 R8, R8, R7, RZ ;  /* 0x0000000708087227 */ /* 0x000fc600078e00ff */
[----:B------:R-:W-:Y:S01]  /*0330*/  ISETP.GT.U32.AND P0, PT, R6, R9, PT ;  /* 0x000000090600720c */ /* 0x000fe20003f04070 */
[----:B------:R-:W-:Y:S01]  /*0340*/  IMAD R7, R8, R11, R7 ;  /* 0x0000000b08077224 */ /* 0x000fe200078e0207 */
[----:B------:R-:W-:Y:S01]  /*0350*/  SHF.R.U32.HI R11, RZ, 0x3, R43 ;  /* 0x00000003ff0b7819 */ /* 0x000fe2000001162b */
[----:B--2---:R-:W2:Y:S03]  /*0360*/  MUFU.RCP R10, R10 ;  /* 0x0000000a000a7308 */ /* 0x004ea60000001000 */
[----:B------:R-:W-:-:S07]  /*0370*/  ISETP.GT.U32.AND P3, PT, R6, R7, PT ;  /* 0x000000070600720c */ /* 0x000fce0003f64070 */
[----:B------:R-:W-:-:S05]  /*0380*/  @!P0 IMAD.IADD R9, R9, 0x1, -R6 ;  /* 0x0000000109098824 */ /* 0x000fca00078e0a06 */
[----:B------:R-:W-:Y:S01]  /*0390*/  ISETP.GT.U32.AND P0, PT, R6, R9, PT ;  /* 0x000000090600720c */ /* 0x000fe20003f04070 */
[----:B--2---:R-:W-:Y:S01]  /*03a0*/  VIADD R4, R10, 0xffffffe ;  /* 0x0ffffffe0a047836 */ /* 0x004fe20000000000 */
[----:B------:R-:W-:Y:S01]  /*03b0*/  LOP3.LUT R10, RZ, R3, RZ, 0x33, !PT ;  /* 0x00000003ff0a7212 */ /* 0x000fe200078e33ff */
[----:B------:R-:W-:Y:S02]  /*03c0*/  @!P3 IMAD.IADD R7, R7, 0x1, -R6 ;  /* 0x000000010707b824 */ /* 0x000fe400078e0a06 */
[----:B------:R-:W2:Y:S01]  /*03d0*/  F2I.FTZ.U32.TRUNC.NTZ R5, R4 ;  /* 0x0000000400057305 */ /* 0x000ea2000021f000 */
[----:B------:R-:W-:Y:S02]  /*03e0*/  @!P3 VIADD R8, R8, 0x1 ;  /* 0x000000010808b836 */ /* 0x000fe40000000000 */
[----:B------:R-:W-:-:S05]  /*03f0*/  ISETP.GE.U32.AND P2, PT, R7, R6, PT ;  /* 0x000000060700720c */ /* 0x000fca0003f46070 */
[----:B------:R-:W-:Y:S01]  /*0400*/  @!P0 IMAD.IADD R9, R9, 0x1, -R6 ;  /* 0x0000000109098824 */ /* 0x000fe200078e0a06 */
[----:B------:R-:W-:Y:S01]  /*0410*/  ISETP.NE.AND P0, PT, R3, RZ, PT ;  /* 0x000000ff0300720c */ /* 0x000fe20003f05270 */
[----:B------:R-:W-:Y:S01]  /*0420*/  IMAD.MOV.U32 R6, RZ, RZ, R13 ;  /* 0x000000ffff067224 */ /* 0x000fe200078e000d */
[----:B------:R-:W-:Y:S01]  /*0430*/  LOP3.LUT R3, R12, R3, RZ, 0x3c, !PT ;  /* 0x000000030c037212 */ /* 0x000fe200078e3cff */
[----:B------:R-:W-:Y:S02]  /*0440*/  @!P1 IMAD.MOV R9, RZ, RZ, -R9 ;  /* 0x000000ffff099224 */ /* 0x000fe400078e0a09 */
[----:B--2---:R-:W-:Y:S01]  /*0450*/  IMAD.MOV R4, RZ, RZ, -R5 ;  /* 0x000000ffff047224 */ /* 0x004fe200078e0a05 */
[----:B------:R-:W-:Y:S01]  /*0460*/  ISETP.GE.AND P1, PT, R3, RZ, PT ;  /* 0x000000ff0300720c */ /* 0x000fe20003f26270 */
[----:B------:R-:W-:Y:S01]  /*0470*/  @P2 VIADD R8, R8, 0x1 ;  /* 0x0000000108082836 */ /* 0x000fe20000000000 */
[----:B------:R-:W-:Y:S02]  /*0480*/  SEL R9, R10, R9, !P0 ;  /* 0x000000090a097207 */ /* 0x000fe40004000000 */
[----:B------:R-:W-:-:S03]  /*0490*/  SHF.R.U32.HI R3, RZ, 0x2, R43 ;  /* 0x00000002ff037819 */ /* 0x000fc6000001162b */
[----:B------:R-:W-:Y:S01]  /*04a0*/  IMAD.IADD R9, R0, 0x1, R9 ;  /* 0x0000000100097824 */ /* 0x000fe200078e0209 */
[----:B------:R-:W-:Y:S01]  /*04b0*/  SGXT.U32 R0, R11, 0x5 ;  /* 0x000000050b00781a */ /* 0x000fe20000000000 */
[----:B------:R-:W-:Y:S01]  /*04c0*/  IMAD.MOV.U32 R11, RZ, RZ, R4 ;  /* 0x000000ffff0b7224 */ /* 0x000fe200078e0004 */
[----:B------:R-:W-:Y:S01]  /*04d0*/  SGXT.U32 R3, R3, 0x6 ;  /* 0x000000060303781a */ /* 0x000fe20000000000 */
[----:B------:R-:W-:Y:S02]  /*04e0*/  IMAD.SHL.U32 R41, R9, 0x20, RZ ;  /* 0x0000002009297824 */ /* 0x000fe400078e00ff */
[----:B------:R-:W-:Y:S02]  /*04f0*/  IMAD R9, R11, R2, RZ ;  /* 0x000000020b097224 */ /* 0x000fe400078e02ff */
[----:B------:R-:W-:Y:S01]  /*0500*/  IMAD.MOV.U32 R4, RZ, RZ, RZ ;  /* 0x000000ffff047224 */ /* 0x000fe200078e00ff */
[----:B------:R-:W-:Y:S01]  /*0510*/  LOP3.LUT R41, R41, R0, RZ, 0xfc, !PT ;  /* 0x0000000029297212 */ /* 0x000fe200078efcff */
[----:B------:R-:W-:-:S02]  /*0520*/  @!P1 IMAD.MOV R8, RZ, RZ, -R8 ;  /* 0x000000ffff089224 */ /* 0x000fc400078e0a08 */
[----:B------:R-:W-:Y:S01]  /*0530*/  IMAD.HI.U32 R4, R5, R9, R4 ;  /* 0x0000000905047227 */ /* 0x000fe200078e0004 */
[----:B------:R-:W-:Y:S02]  /*0540*/  IABS R11, R41 ;  /* 0x00000029000b7213 */ /* 0x000fe40000000000 */
[----:B------:R-:W-:Y:S02]  /*0550*/  SEL R42, R10, R8, !P0 ;  /* 0x000000080a2a7207 */ /* 0x000fe40004000000 */
[----:B------:R-:W-:Y:S01]  /*0560*/  ISETP.GE.AND P2, PT, R41, RZ, PT ;  /* 0x000000ff2900720c */ /* 0x000fe20003f46270 */
[----:B------:R-:W-:Y:S01]  /*0570*/  IMAD.MOV.U32 R5, RZ, RZ, R11 ;  /* 0x000000ffff057224 */ /* 0x000fe200078e000b */
[----:B------:R-:W-:Y:S01]  /*0580*/  ISETP.NE.AND P0, PT, R40, RZ, PT ;  /* 0x000000ff2800720c */ /* 0x000fe20003f05270 */
[----:B------:R-:W-:Y:S01]  /*0590*/  IMAD.SHL.U32 R42, R42, 0x40, RZ ;  /* 0x000000402a2a7824 */ /* 0x000fe200078e00ff */
[----:B------:R-:W-:Y:S01]  /*05a0*/  SHF.R.U32.HI R9, RZ, 0x1, R43 ;  /* 0x00000001ff097819 */ /* 0x000fe2000001162b */
[----:B------:R-:W-:-:S03]  /*05b0*/  IMAD.HI.U32 R4, R4, R5, RZ ;  /* 0x0000000504047227 */ /* 0x000fc600078e00ff */
[----:B------:R-:W-:Y:S01]  /*05c0*/  LOP3.LUT R10, R42, R3, RZ, 0xfc, !PT ;  /* 0x000000032a0a7212 */ /* 0x000fe200078efcff */
[----:B------:R-:W-:Y:S02]  /*05d0*/  IMAD R5, R4, R6, R5 ;  /* 0x0000000604057224 */ /* 0x000fe400078e0205 */
[----:B------:R-:W-:Y:S02]  /*05e0*/  IMAD.SHL.U32 R6, R43, 0x4, RZ ;  /* 0x000000042b067824 */ /* 0x000fe400078e00ff */
[----:B------:R-:W-:Y:S01]  /*05f0*/  IMAD.HI R4, R10, 0x2aaaaaab, RZ ;  /* 0x2aaaaaab0a047827 */ /* 0x000fe200078e02ff */
[----:B------:R-:W-:Y:S02]  /*0600*/  ISETP.GT.U32.AND P3, PT, R2, R5, PT ;  /* 0x000000050200720c */ /* 0x000fe40003f64070 */
[----:B------:R-:W-:Y:S02]  /*0610*/  LOP3.LUT R9, R6, 0x18, R9, 0x48, !PT ;  /* 0x0000001806097812 */ /* 0x000fe400078e4809 */
[----:B------:R-:W-:-:S02]  /*0620*/  SHF.R.U32.HI R7, RZ, 0x1f, R4 ;  /* 0x0000001fff077819 */ /* 0x000fc40000011604 */
[----:B------:R-:W-:Y:S02]  /*0630*/  LOP3.LUT R9, R9, 0x4, R6, 0xf8, !PT ;  /* 0x0000000409097812 */ /* 0x000fe400078ef806 */
[----:B------:R-:W-:Y:S02]  /*0640*/  LEA.HI R7, R4, R7, RZ, 0x15 ;  /* 0x0000000704077211 */ /* 0x000fe400078fa8ff */
[----:B------:R-:W-:Y:S01]  /*0650*/  LOP3.LUT R8, R6, 0x1c, RZ, 0xc0, !PT ;  /* 0x0000001c06087812 */ /* 0x000fe200078ec0ff */
[----:B------:R-:W-:Y:S01]  /*0660*/  IMAD R0, R0, 0x20, R9 ;  /* 0x0000002000007824 */ /* 0x000fe200078e0209 */
[----:B------:R-:W-:Y:S01]  /*0670*/  SHF.R.U32.HI R6, RZ, 0x1, R43 ;  /* 0x00000001ff067819 */ /* 0x000fe2000001162b */
[----:B------:R-:W-:Y:S02]  /*0680*/  @!P3 IMAD.IADD R5, R5, 0x1, -R2 ;  /* 0x000000010505b824 */ /* 0x000fe400078e0a02 */
[----:B------:R-:W-:Y:S01]  /*0690*/  IMAD R7, R7, -0x3000, R10 ;  /* 0xffffd00007077824 */ /* 0x000fe200078e020a */
[----:B------:R-:W-:-:S02]  /*06a0*/  LEA R0, R0, UR4, 0x1 ;  /* 0x0000000400007c11 */ /* 0x000fc4000f8e08ff */
[----:B------:R-:W-:Y:S02]  /*06b0*/  ISETP.GT.U32.AND P1, PT, R2, R5, PT ;  /* 0x000000050200720c */ /* 0x000fe40003f24070 */
[----:B------:R-:W-:Y:S02]  /*06c0*/  SGXT.U32 R6, R6, 0x2 ;  /* 0x000000020606781a */ /* 0x000fe40000000000 */
[----:B------:R-:W-:-:S09]  /*06d0*/  LOP3.LUT R10, R43, 0x7, RZ, 0xc0, !PT ;  /* 0x000000072b0a7812 */ /* 0x000fd200078ec0ff */
[----:B------:R-:W-:Y:S02]  /*06e0*/  @!P1 IMAD.IADD R5, R5, 0x1, -R2 ;  /* 0x0000000105059824 */ /* 0x000fe400078e0a02 */
[----:B------:R-:W-:Y:S02]  /*06f0*/  IMAD.SHL.U32 R2, R43, 0x8, RZ ;  /* 0x000000082b027824 */ /* 0x000fe400078e00ff */
[----:B------:R-:W-:Y:S01]  /*0700*/  @!P2 IMAD.MOV R5, RZ, RZ, -R5 ;  /* 0x000000ffff05a224 */ /* 0x000fe200078e0a05 */
[----:B------:R-:W-:Y:S02]  /*0710*/  @!P0 LOP3.LUT R5, RZ, R40, RZ, 0x33, !PT ;  /* 0x00000028ff058212 */ /* 0x000fe400078e33ff */
[----:B------:R-:W-:Y:S02]  /*0720*/  LOP3.LUT R4, R2, 0x18, RZ, 0xc0, !PT ;  /* 0x0000001802047812 */ /* 0x000fe400078ec0ff */
[----:B------:R-:W-:Y:S01]  /*0730*/  LOP3.LUT R2, R2, 0x18, R43, 0x48, !PT ;  /* 0x0000001802027812 */ /* 0x000fe200078e482b */
[----:B------:R-:W-:-:S02]  /*0740*/  IMAD R5, R5, 0xc00, R8 ;  /* 0x00000c0005057824 */ /* 0x000fc400078e0208 */
[----:B------:R-:W-:Y:S02]  /*0750*/  IMAD R7, R7, 0xc00, R4 ;  /* 0x00000c0007077824 */ /* 0x000fe400078e0204 */
[----:B------:R-:W-:Y:S01]  /*0760*/  IMAD R2, R3, 0x20, R2 ;  /* 0x0000002003027824 */ /* 0x000fe200078e0202 */
[----:B------:R-:W-:Y:S01]  /*0770*/  SHF.R.U32.HI R3, RZ, 0x3, R15 ;  /* 0x00000003ff037819 */ /* 0x000fe2000001160f */
[----:B-1---5:R-:W-:Y:S01]  /*0780*/  IMAD.WIDE R32, R5, 0x2, R32 ;  /* 0x0000000205207825 */ /* 0x022fe200078e0220 */
[----:B------:R-:W-:Y:S02]  /*0790*/  SHF.R.U32.HI R5, RZ, 0x4, R43 ;  /* 0x00000004ff057819 */ /* 0x000fe4000001162b */
[----:B------:R-:W-:Y:S01]  /*07a0*/  LEA R2, R2, UR4, 0x1 ;  /* 0x0000000402027c11 */ /* 0x000fe2000f8e08ff */
[----:B------:R-:W-:Y:S01]  /*07b0*/  IMAD.WIDE R38, R7, 0x2, R38 ;  /* 0x0000000207267825 */ /* 0x000fe200078e0226 */
[----:B------:R-:W-:Y:S01]  /*07c0*/  @!PT LDS RZ, [RZ] ;  /* 0x00000000fffff984 */ /* 0x000fe20000000800 */
[----:B------:R-:W-:Y:S01]  /*07d0*/  @!PT LDS RZ, [RZ] ;  /* 0x00000000fffff984 */ /* 0x000fe20000000800 */
[----:B------:R-:W-:Y:S01]  /*07e0*/  @!PT LDS RZ, [RZ] ;  /* 0x00000000fffff984 */ /* 0x000fe20000000800 */
[----:B------:R-:W-:Y:S01]  /*07f0*/  LDGSTS.E.64 [R0], desc[UR6][R32.64] ;  /* 0x0000000020007fae */ /* 0x000fe2000b921a46 */
[----:B------:R-:W-:-:S02]  /*0800*/  SGXT.U32 R3, R3, 0x1 ;  /* 0x000000010303781a */ /* 0x000fc40000000000 */
[----:B------:R-:W-:Y:S01]  /*0810*/  SGXT.U32 R5, R5, 0x1 ;  /* 0x000000010505781a */ /* 0x000fe20000000000 */
[----:B------:R-:W0:Y:S01]  /*0820*/  LDGDEPBAR ;  /* 0x00000000000079af */ /* 0x000e220000000000 */
[CC--:B------:R-:W-:Y:S01]  /*0830*/  LOP3.LUT R9, R3.reuse, R6.reuse, RZ, 0x3c, !PT ;  /* 0x0000000603097212 */ /* 0x0c0fe200078e3cff */
[----:B------:R-:W-:Y:S01]  /*0840*/  IMAD.SHL.U32 R4, R3, 0x8, RZ ;  /* 0x0000000803047824 */ /* 0x000fe200078e00ff */
[C---:B------:R-:W-:Y:S01]  /*0850*/  LOP3.LUT R7, R5.reuse, R6, RZ, 0x3c, !PT ;  /* 0x0000000605077212 */ /* 0x040fe200078e3cff */
[----:B------:R-:W-:Y:S01]  /*0860*/  LDGSTS.E.BYPASS.128 [R2+0x2000], desc[UR6][R38.64] ;  /* 0x0200000026027fae */ /* 0x000fe2000b901c46 */
[----:B------:R-:W-:Y:S01]  /*0870*/  IMAD R8, R5, 0x20, R44 ;  /* 0x0000002005087824 */ /* 0x000fe200078e022c */
[----:B------:R-:W-:Y:S02]  /*0880*/  LOP3.LUT R5, R6, 0x2, R5, 0x1e, !PT ;  /* 0x0000000206057812 */ /* 0x000fe400078e1e05 */
[----:B------:R-:W0:Y:S01]  /*0890*/  LDGDEPBAR ;  /* 0x00000000000079af */ /* 0x000e220000000000 */
[----:B------:R-:W-:Y:S01]  /*08a0*/  LOP3.LUT R4, R4, R45, RZ, 0xfc, !PT ;  /* 0x0000002d04047212 */ /* 0x000fe200078efcff */
[----:B------:R-:W-:Y:S01]  /*08b0*/  IMAD.IADD R3, R10, 0x1, R8 ;  /* 0x000000010a037824 */ /* 0x000fe200078e0208 */
[----:B------:R-:W-:Y:S02]  /*08c0*/  BAR.SYNC.DEFER_BLOCKING 0x0 ;  /* 0x0000000000007b1d */ /* 0x000fe40000010000 */
[----:B------:R-:W-:Y:S01]  /*08d0*/  LOP3.LUT R4, R4, 0x7, R43, 0xf8, !PT ;  /* 0x0000000704047812 */ /* 0x000fe200078ef82b */
[----:B------:R-:W-:Y:S01]  /*08e0*/  IMAD.SHL.U32 R8, R7, 0x8, RZ ;  /* 0x0000000807087824 */ /* 0x000fe200078e00ff */
[----:B------:R-:W-:Y:S01]  /*08f0*/  IADD3 R34, P0, R32, 0x1000, RZ ;  /* 0x0000100020227810 */ /* 0x000fe20007f1e0ff */
[----:B------:R-:W-:-:S02]  /*0900*/  IMAD.SHL.U32 R10, R9, 0x8, RZ ;  /* 0x00000008090a7824 */ /* 0x000fc400078e00ff */
[----:B------:R-:W-:Y:S02]  /*0910*/  IMAD.SHL.U32 R7, R4, 0x20, RZ ;  /* 0x0000002004077824 */ /* 0x000fe400078e00ff */
[----:B------:R-:W-:Y:S02]  /*0920*/  IMAD.SHL.U32 R9, R3, 0x20, RZ ;  /* 0x0000002003097824 */ /* 0x000fe400078e00ff */
[----:B------:R-:W-:Y:S01]  /*0930*/  IMAD.X R35, RZ, RZ, R33, P0 ;  /* 0x000000ffff237224 */ /* 0x000fe200000e0621 */
[----:B------:R-:W-:Y:S02]  /*0940*/  LOP3.LUT R3, R7, R8, RZ, 0xfc, !PT ;  /* 0x0000000807037212 */ /* 0x000fe400078efcff */
[----:B------:R-:W-:Y:S02]  /*0950*/  SHF.R.U32.HI R8, RZ, 0x3, R43 ;  /* 0x00000003ff087819 */ /* 0x000fe4000001162b */
[----:B------:R-:W-:Y:S02]  /*0960*/  LOP3.LUT R4, R9, R10, RZ, 0xfc, !PT ;  /* 0x0000000a09047212 */ /* 0x000fe400078efcff */
[----:B------:R-:W-:-:S02]  /*0970*/  SGXT.U32 R11, R8, 0x2 ;  /* 0x00000002080b781a */ /* 0x000fc40000000000 */
[----:B------:R-:W-:Y:S02]  /*0980*/  LEA R4, R4, UR4, 0x1 ;  /* 0x0000000404047c11 */ /* 0x000fe4000f8e08ff */
[----:B------:R-:W-:Y:S01]  /*0990*/  LOP3.LUT R8, R6, 0x2, R11, 0x1e, !PT ;  /* 0x0000000206087812 */ /* 0x000fe200078e1e0b */
[----:B------:R-:W-:Y:S01]  /*09a0*/  IMAD.SHL.U32 R6, R5, 0x8, RZ ;  /* 0x0000000805067824 */ /* 0x000fe200078e00ff */
[----:B------:R-:W-:Y:S01]  /*09b0*/  LEA R3, R3, UR4, 0x1 ;  /* 0x0000000403037c11 */ /* 0x000fe2000f8e08ff */
[----:B------:R-:W-:Y:S01]  /*09c0*/  @!PT LDS RZ, [RZ] ;  /* 0x00000000fffff984 */ /* 0x000fe20000000800 */
[----:B------:R-:W-:Y:S01]  /*09d0*/  @!PT LDS RZ, [RZ] ;  /* 0x00000000fffff984 */ /* 0x000fe20000000800 */
[----:B------:R-:W-:Y:S01]  /*09e0*/  @!PT LDS RZ, [RZ] ;  /* 0x00000000fffff984 */ /* 0x000fe20000000800 */
[----:B------:R-:W-:Y:S02]  /*09f0*/  LDGSTS.E.64 [R0+0x800], desc[UR6][R32.64+0x40] ;  /* 0x0080004020007fae */ /* 0x000fe4000b921a46 */
[----:B------:R-:W-:Y:S01]  /*0a00*/  IMAD.SHL.U32 R8, R8, 0x8, RZ ;  /* 0x0000000808087824 */ /* 0x000fe200078e00ff */
[----:B------:R-:W-:Y:S01]  /*0a10*/  LOP3.LUT R6, R7, R6, RZ, 0xfc, !PT ;  /* 0x0000000607067212 */ /* 0x000fe200078efcff */
[----:B------:R-:W0:Y:S03]  /*0a20*/  LDGDEPBAR ;  /* 0x00000000000079af */ /* 0x000e260000000000 */
[----:B------:R-:W-:Y:S01]  /*0a30*/  LOP3.LUT R5, R9, R8, RZ, 0xfc, !PT ;  /* 0x0000000809057212 */ /* 0x000fe200078efcff */
[----:B------:R-:W-:Y:S01]  /*0a40*/  LDGSTS.E.BYPASS.128 [R2+0x3000], desc[UR6][R38.64+0x40] ;  /* 0x0300004026027fae */ /* 0x000fe2000b901c46 */
[----:B------:R-:W-:-:S02]  /*0a50*/  LEA R36, R6, UR4, 0x1 ;  /* 0x0000000406247c11 */ /* 0x000fc4000f8e08ff */
[----:B------:R-:W-:Y:S01]  /*0a60*/  LEA R5, R5, UR4, 0x1 ;  /* 0x0000000405057c11 */ /* 0x000fe2000f8e08ff */
[----:B------:R-:W0:Y:S01]  /*0a70*/  LDGDEPBAR ;  /* 0x00000000000079af */ /* 0x000e220000000000 */
[----:B------:R-:W-:Y:S01]  /*0a80*/  BAR.SYNC.DEFER_BLOCKING 0x0 ;  /* 0x0000000000007b1d */ /* 0x000fe20000010000 */
[----:B------:R-:W-:-:S05]  /*0a90*/  IADD3 R6, P1, R38, 0x1000, RZ ;  /* 0x0000100026067810 */ /* 0x000fca0007f3e0ff */
[----:B------:R-:W-:Y:S01]  /*0aa0*/  IMAD.X R7, RZ, RZ, R39, P1 ;  /* 0x000000ffff077224 */ /* 0x000fe200008e0627 */
[----:B------:R-:W-:Y:S01]  /*0ab0*/  @!PT LDS RZ, [RZ] ;  /* 0x00000000fffff984 */ /* 0x000fe20000000800 */
[----:B------:R-:W-:Y:S01]  /*0ac0*/  @!PT LDS RZ, [RZ] ;  /* 0x00000000fffff984 */ /* 0x000fe20000000800 */
[----:B------:R-:W-:Y:S01]  /*0ad0*/  @!PT LDS RZ, [RZ] ;  /* 0x00000000fffff984 */ /* 0x000fe20000000800 */
[----:B------:R-:W-:Y:S04]  /*0ae0*/  LDGSTS.E.64 [R0+0x1000], desc[UR6][R32.64+0x80] ;  /* 0x0100008020007fae */ /* 0x000fe8000b921a46 */
[----:B------:R-:W0:Y:S04]  /*0af0*/  LDGDEPBAR ;  /* 0x00000000000079af */ /* 0x000e280000000000 */
[----:B------:R-:W-:Y:S04]  /*0b00*/  LDGSTS.E.BYPASS.128 [R2+0x4000], desc[UR6][R38.64+0x80] ;  /* 0x0400008026027fae */ /* 0x000fe8000b901c46 */
[----:B------:R-:W0:Y:S01]  /*0b10*/  LDGDEPBAR ;  /* 0x00000000000079af */ /* 0x000e220000000000 */
[----:B------:R-:W-:Y:S06]  /*0b20*/  BAR.SYNC.DEFER_BLOCKING 0x0 ;  /* 0x0000000000007b1d */ /* 0x000fec0000010000 */
[----:B------:R-:W-:Y:S01]  /*0b30*/  @!PT LDS RZ, [RZ] ;  /* 0x00000000fffff984 */ /* 0x000fe20000000800 */
[----:B------:R-:W-:Y:S01]  /*0b40*/  @!PT LDS RZ, [RZ] ;  /* 0x00000000fffff984 */ /* 0x000fe20000000800 */
[----:B------:R-:W-:Y:S01]  /*0b50*/  @!PT LDS RZ, [RZ] ;  /* 0x00000000fffff984 */ /* 0x000fe20000000800 */
[----:B------:R-:W-:Y:S04]  /*0b60*/  LDGSTS.E.64 [R0+0x1800], desc[UR6][R32.64+0xc0] ;  /* 0x018000c020007fae */ /* 0x000fe8000b921a46 */
[----:B------:R-:W0:Y:S04]  /*0b70*/  LDGDEPBAR ;  /* 0x00000000000079af */ /* 0x000e280000000000 */
[----:B------:R-:W-:Y:S04]  /*0b80*/  LDGSTS.E.BYPASS.128 [R2+0x5000], desc[UR6][R38.64+0xc0] ;  /* 0x050000c026027fae */ /* 0x000fe8000b901c46 */
[----:B------:R-:W0:Y:S01]  /*0b90*/  LDGDEPBAR ;  /* 0x00000000000079af */ /* 0x000e220000000000 */
[----:B------:R-:W-:-:S04]  /*0ba0*/  DEPBAR.LE SB0, 0x6 ;  /* 0x000081800000791a */ /* 0x000fc80000000000 */
[----:B------:R-:W-:Y:S06]  /*0bb0*/  BAR.SYNC.DEFER_BLOCKING 0x0 ;  /* 0x0000000000007b1d */ /* 0x000fec0000010000 */
[----:B------:R-:W-:Y:S04]  /*0bc0*/  LDSM.16.M88.4 R16, [R3] ;  /* 0x000000000310783b */ /* 0x000fe80000000200 */
[----:B------:R-:W1:Y:S04]  /*0bd0*/  LDSM.16.M88.4 R12, [R4+0x2000] ;  /* 0x00200000040c783b */ /* 0x000e680000000200 */
[----:B------:R-:W-:Y:S04]  /*0be0*/  LDSM.16.M88.4 R24, [R36] ;  /* 0x000000002418783b */ /* 0x000fe80000000200 */
[----:B------:R-:W2:Y:S01]  /*0bf0*/  LDSM.16.M88.4 R8, [R5+0x2000] ;  /* 0x002000000508783b */ /* 0x000ea20000000200 */
[----:B------:R-:W-:Y:S06]  /*0c00*/  BAR.SYNC.DEFER_BLOCKING 0x0 ;  /* 0x0000000000007b1d */ /* 0x000fec0000010000 */
[----:B------:R-:W-:Y:S01]  /*0c10*/  @!PT LDS RZ, [RZ] ;  /* 0x00000000fffff984 */ /* 0x000fe20000000800 */
[----:B------:R-:W-:Y:S01]  /*0c20*/  @!PT LDS RZ, [RZ] ;  /* 0x00000000fffff984 */ /* 0x000fe20000000800 */
[----:B------:R-:W-:Y:S01]  /*0c30*/  @!PT LDS RZ, [RZ] ;  /* 0x00000000fffff984 */ /* 0x000fe20000000800 */
[----:B------:R-:W-:Y:S04]  /*0c40*/  LDGSTS.E.64 [R0], desc[UR6][R32.64+0x100] ;  /* 0x0000010020007fae */ /* 0x000fe8000b921a46 */
[----:B------:R-:W0:Y:S01]  /*0c50*/  LDGDEPBAR ;  /* 0x00000000000079af */ /* 0x000e220000000000 */
[----:B-1----:R-:W-:Y:S03]  /*0c60*/  HMMA.16816.F32.BF16 R28, R16, R12, RZ ;  /* 0x0000000c101c723c */ /* 0x002fe600000418ff */
[----:B------:R-:W-:Y:S03]  /*0c70*/  LDGSTS.E.BYPASS.128 [R2+0x2000], desc[UR6][R38.64+0x100] ;  /* 0x0200010026027fae */ /* 0x000fe6000b901c46 */
[----:B------:R-:W-:Y:S01]  /*0c80*/  HMMA.16816.F32.BF16 R16, R16, R14, RZ ;  /* 0x0000000e1010723c */ /* 0x000fe200000418ff */
[----:B------:R-:W0:-:S15]  /*0c90*/  LDGDEPBAR ;  /* 0x00000000000079af */ /* 0x000e1e0000000000 */
[----:B------:R-:W-:Y:S02]  /*0ca0*/  NOP ;  /* 0x0000000000007918 */ /* 0x000fe40000000000 */
[----:B--2---:R-:W-:Y:S06]  /*0cb0*/  HMMA.16816.F32.BF16 R28, R24, R8, R28 ;  /* 0x00000008181c723c */ /* 0x004fec000004181c */
[----:B------:R-:W-:Y:S01]  /*0cc0*/  HMMA.16816.F32.BF16 R24, R24, R10, R16 ;  /* 0x0000000a1818723c */ /* 0x000fe20000041810 */
[----:B------:R-:W-:-:S04]  /*0cd0*/  DEPBAR.LE SB0, 0x6 ;  /* 0x000081800000791a */ /* 0x000fc80000000000 */
[----:B------:R-:W-:Y:S06]  /*0ce0*/  BAR.SYNC.DEFER_BLOCKING 0x0 ;  /* 0x0000000000007b1d */ /* 0x000fec0000010000 */
[----:B------:R-:W-:Y:S04]  /*0cf0*/  LDSM.16.M88.4 R20, [R3+0x800] ;  /* 0x000800000314783b */ /* 0x000fe80000000200 */
[----:B------:R-:W1:Y:S04]  /*0d00*/  LDSM.16.M88.4 R12, [R4+0x3000] ;  /* 0x00300000040c783b */ /* 0x000e680000000200 */
[----:B------:R-:W-:Y:S04]  /*0d10*/  LDSM.16.M88.4 R16, [R36+0x800] ;  /* 0x000800002410783b */ /* 0x000fe80000000200 */
[----:B------:R-:W2:Y:S01]  /*0d20*/  LDSM.16.M88.4 R8, [R5+0x3000] ;  /* 0x003000000508783b */ /* 0x000ea20000000200 */
[----:B------:R-:W-:Y:S06]  /*0d30*/  BAR.SYNC.DEFER_BLOCKING 0x0 ;  /* 0x0000000000007b1d */ /* 0x000fec0000010000 */
[----:B------:R-:W-:Y:S01]  /*0d40*/  @!PT LDS RZ, [RZ] ;  /* 0x00000000fffff984 */ /* 0x000fe20000000800 */
[----:B------:R-:W-:Y:S01]  /*0d50*/  @!PT LDS RZ, [RZ] ;  /* 0x00000000fffff984 */ /* 0x000fe20000000800 */
[----:B------:R-:W-:Y:S01]  /*0d60*/  @!PT LDS RZ, [RZ] ;  /* 0x00000000fffff984 */ /* 0x000fe20000000800 */
[----:B------:R-:W-:Y:S04]  /*0d70*/  LDGSTS.E.64 [R0+0x800], desc[UR6][R32.64+0x140] ;  /* 0x0080014020007fae */ /* 0x000fe8000b921a46 */
[----:B------:R-:W0:Y:S01]  /*0d80*/  LDGDEPBAR ;  /* 0x00000000000079af */ /* 0x000e220000000000 */
[----:B-1----:R-:W-:Y:S03]  /*0d90*/  HMMA.16816.F32.BF16 R28, R20, R12, R28 ;  /* 0x0000000c141c723c */ /* 0x002fe6000004181c */
[----:B------:R-:W-:Y:S03]  /*0da0*/  LDGSTS.E.BYPASS.128 [R2+0x3000], desc[UR6][R38.64+0x140] ;  /* 0x0300014026027fae */ /* 0x000fe6000b901c46 */
[----:B------:R-:W-:Y:S01]  /*0db0*/  HMMA.16816.F32.BF16 R20, R20, R14, R24 ;  /* 0x0000000e1414723c */ /* 0x000fe20000041818 */
        /* <DEDUP_REMOVED lines=489> */
[----:B------:R3:W-:Y:S04]  /*2c50*/  LDGSTS.E.64 [R0+0x1800], desc[UR6][R32.64+0x7c0] ;  /* 0x018007c020007fae */ /* 0x0007e8000b921a46 */
[----:B------:R-:W0:Y:S01]  /*2c60*/  LDGDEPBAR ;  /* 0x00000000000079af */ /* 0x000e220000000000 */
[----:B-1----:R-:W-:Y:S03]  /*2c70*/  HMMA.16816.F32.BF16 R28, R12, R16, R28 ;  /* 0x000000100c1c723c */ /* 0x002fe6000004181c */
[----:B------:R-:W-:Y:S03]  /*2c80*/  LDGSTS.E.BYPASS.128 [R2+0x5000], desc[UR6][R38.64+0x7c0] ;  /* 0x050007c026027fae */ /* 0x000fe6000b901c46 */
[----:B------:R-:W-:Y:S01]  /*2c90*/  HMMA.16816.F32.BF16 R12, R12, R18, R20 ;  /* 0x000000120c0c723c */ /* 0x000fe20000041814 */
[----:B------:R-:W0:Y:S01]  /*2ca0*/  LDGDEPBAR ;  /* 0x00000000000079af */ /* 0x000e220000000000 */
[----:B---3--:R-:W-:-:S05]  /*2cb0*/  IADD3 R32, P0, R32, 0x2000, RZ ;  /* 0x0000200020207810 */ /* 0x008fca0007f1e0ff */
[----:B------:R-:W-:-:S11]  /*2cc0*/  IMAD.X R33, RZ, RZ, R33, P0 ;  /* 0x000000ffff217224 */ /* 0x000fd600000e0621 */
        /* <DEDUP_REMOVED lines=24> */
[----:B------:R-:W1:Y:S03]  /*2e50*/  LDSM.16.M88.4 R16, [R4+0x3000] ;  /* 0x003000000410783b */ /* 0x000e660000000200 */
[----:B-1----:R-:W-:Y:S06]  /*2e60*/  HMMA.16816.F32.BF16 R28, R8, R16, R28 ;  /* 0x00000010081c723c */ /* 0x002fec000004181c */
[----:B------:R-:W-:Y:S01]  /*2e70*/  HMMA.16816.F32.BF16 R12, R8, R18, R12 ;  /* 0x00000012080c723c */ /* 0x000fe2000004180c */
[----:B------:R-:W-:Y:S04]  /*2e80*/  LDSM.16.M88.4 R8, [R36+0x800] ;  /* 0x000800002408783b */ /* 0x000fe80000000200 */
[----:B------:R-:W1:Y:S01]  /*2e90*/  LDSM.16.M88.4 R16, [R5+0x3000] ;  /* 0x003000000510783b */ /* 0x000e620000000200 */
        /* <DEDUP_REMOVED lines=8> */
[----:B-1----:R-:W-:Y:S06]  /*2f20*/  HMMA.16816.F32.BF16 R28, R8, R16, R28 ;  /* 0x00000010081c723c */ /* 0x002fec000004181c */
        /* <DEDUP_REMOVED lines=39> */
[----:B------:R-:W-:Y:S04]  /*31a0*/  LDSM.16.M88.4 R8, [R3] ;  /* 0x000000000308783b */ /* 0x000fe80000000200 */
[----:B------:R-:W1:Y:S03]  /*31b0*/  LDSM.16.M88.4 R16, [R4+0x2000] ;  /* 0x002000000410783b */ /* 0x000e660000000200 */
[----:B-1----:R-:W-:Y:S06]  /*31c0*/  HMMA.16816.F32.BF16 R28, R8, R16, R28 ;  /* 0x00000010081c723c */ /* 0x002fec000004181c */
[----:B------:R-:W-:Y:S01]  /*31d0*/  HMMA.16816.F32.BF16 R12, R8, R18, R12 ;  /* 0x00000012080c723c */ /* 0x000fe2000004180c */
[----:B------:R-:W-:Y:S04]  /*31e0*/  LDSM.16.M88.4 R8, [R36] ;  /* 0x000000002408783b */ /* 0x000fe80000000200 */
[----:B------:R-:W1:Y:S01]  /*31f0*/  LDSM.16.M88.4 R16, [R5+0x2000] ;  /* 0x002000000510783b */ /* 0x000e620000000200 */
[----:B------:R-:W-:Y:S06]  /*3200*/  BAR.SYNC.DEFER_BLOCKING 0x0 ;  /* 0x0000000000007b1d */ /* 0x000fec0000010000 */
[----:B------:R-:W-:Y:S01]  /*3210*/  @!PT LDS RZ, [RZ] ;  /* 0x00000000fffff984 */ /* 0x000fe20000000800 */
[----:B------:R-:W-:Y:S01]  /*3220*/  @!PT LDS RZ, [RZ] ;  /* 0x00000000fffff984 */ /* 0x000fe20000000800 */
[----:B------:R-:W-:Y:S01]  /*3230*/  @!PT LDS RZ, [RZ] ;  /* 0x00000000fffff984 */ /* 0x000fe20000000800 */
[----:B------:R-:W-:Y:S04]  /*3240*/  LDGSTS.E.64 [R0], desc[UR6][R34.64+-0x700] ;  /* 0x0000090022007fae */ /* 0x000fe8000b921a46 */
        /* <DEDUP_REMOVED lines=1052> */
[----:B------:R-:W1:Y:S04]  /*7410*/  LDSM.16.M88.4 R16, [R4+0x5000] ;  /* 0x005000000410783b */ /* 0x000e680000000200 */
[----:B------:R-:W-:Y:S01]  /*7420*/  LDSM.16.M88.4 R20, [R5+0x5000] ;  /* 0x005000000514783b */ /* 0x000fe20000000200 */
[----:B-1----:R-:W-:Y:S06]  /*7430*/  HMMA.16816.F32.BF16 R28, R8, R16, R28 ;  /* 0x00000010081c723c */ /* 0x002fec000004181c */
[----:B------:R-:W-:Y:S01]  /*7440*/  HMMA.16816.F32.BF16 R12, R8, R18, R12 ;  /* 0x00000012080c723c */ /* 0x000fe2000004180c */
[----:B------:R-:W1:Y:S01]  /*7450*/  LDSM.16.M88.4 R16, [R36+0x1800] ;  /* 0x001800002410783b */ /* 0x000e620000000200 */
[----:B------:R-:W-:Y:S06]  /*7460*/  BAR.SYNC.DEFER_BLOCKING 0x0 ;  /* 0x0000000000007b1d */ /* 0x000fec0000010000 */
[----:B------:R-:W-:Y:S01]  /*7470*/  @!PT LDS RZ, [RZ] ;  /* 0x00000000fffff984 */ /* 0x000fe20000000800 */
[----:B------:R-:W-:Y:S01]  /*7480*/  @!PT LDS RZ, [RZ] ;  /* 0x00000000fffff984 */ /* 0x000fe20000000800 */
[----:B------:R-:W-:Y:S01]  /*7490*/  @!PT LDS RZ, [RZ] ;  /* 0x00000000fffff984 */ /* 0x000fe20000000800 */
[----:B------:R2:W-:Y:S04]  /*74a0*/  LDGSTS.E.64 [R0+0x1800], desc[UR6][R34.64+0x7c0] ;  /* 0x018007c022007fae */ /* 0x0005e8000b921a46 */
[----:B------:R-:W0:Y:S04]  /*74b0*/  LDGDEPBAR ;  /* 0x00000000000079af */ /* 0x000e280000000000 */
[----:B------:R3:W-:Y:S04]  /*74c0*/  LDGSTS.E.BYPASS.128 [R2+0x5000], desc[UR6][R6.64+0x7c0] ;  /* 0x050007c006027fae */ /* 0x0007e8000b901c46 */
[----:B------:R-:W0:Y:S01]  /*74d0*/  LDGDEPBAR ;  /* 0x00000000000079af */ /* 0x000e220000000000 */
[----:B-1----:R-:W-:Y:S01]  /*74e0*/  HMMA.16816.F32.BF16 R28, R16, R20, R28 ;  /* 0x00000014101c723c */ /* 0x002fe2000004181c */
[----:B--2---:R-:W-:-:S02]  /*74f0*/  LOP3.LUT R35, R43, 0x1f, RZ, 0xc0, !PT ;  /* 0x0000001f2b237812 */ /* 0x004fc400078ec0ff */
[----:B------:R-:W-:Y:S02]  /*7500*/  SHF.R.U32.HI R34, RZ, 0x3, R43 ;  /* 0x00000003ff227819 */ /* 0x000fe4000001162b */
[----:B------:R-:W-:Y:S01]  /*7510*/  LEA.HI R45, R35, R45, RZ, 0x1e ;  /* 0x0000002d232d7211 */ /* 0x000fe200078ff0ff */
[----:B------:R-:W-:Y:S01]  /*7520*/  HMMA.16816.F32.BF16 R12, R16, R22, R12 ;  /* 0x00000016100c723c */ /* 0x000fe2000004180c */
[----:B---3--:R-:W-:Y:S02]  /*7530*/  IADD3 R6, P0, R38, 0x2000, RZ ;  /* 0x0000200026067810 */ /* 0x008fe40007f1e0ff */
[----:B------:R-:W-:Y:S02]  /*7540*/  LOP3.LUT R35, R43, 0x7, RZ, 0xc0, !PT ;  /* 0x000000072b237812 */ /* 0x000fe400078ec0ff */
[----:B------:R-:W-:Y:S01]  /*7550*/  SGXT.U32 R34, R34, 0x2 ;  /* 0x000000022222781a */ /* 0x000fe20000000000 */
[----:B------:R-:W-:Y:S01]  /*7560*/  IMAD.X R7, RZ, RZ, R39, P0 ;  /* 0x000000ffff077224 */ /* 0x000fe200000e0627 */
[----:B------:R-:W-:Y:S01]  /*7570*/  ISETP.GE.AND P0, PT, R41, R40, PT ;  /* 0x000000282900720c */ /* 0x000fe20003f06270 */
        /* <DEDUP_REMOVED lines=10> */
[----:B------:R-:W-:Y:S04]  /*7620*/  LDGSTS.E.64 [R0], desc[UR6][R32.64+-0x800], !PT ;  /* 0x0000080020007fae */ /* 0x000fe8000f921a46 */
[----:B------:R-:W0:Y:S01]  /*7630*/  LDGDEPBAR ;  /* 0x00000000000079af */ /* 0x000e220000000000 */
[----:B-1----:R-:W-:Y:S03]  /*7640*/  HMMA.16816.F32.BF16 R28, R24, R8, R28 ;  /* 0x00000008181c723c */ /* 0x002fe6000004181c */
[----:B------:R-:W-:Y:S03]  /*7650*/  LDGSTS.E.BYPASS.128 [R2+0x2000], desc[UR6][R6.64+-0x800], !PT ;  /* 0x0200080006027fae */ /* 0x000fe6000f901c46 */
        /* <DEDUP_REMOVED lines=15> */
[----:B------:R-:W-:Y:S04]  /*7750*/  LDGSTS.E.64 [R0+0x800], desc[UR6][R32.64+-0x7c0], !PT ;  /* 0x0080084020007fae */ /* 0x000fe8000f921a46 */
        /* <DEDUP_REMOVED lines=29> */
[----:B------:R1:W-:Y:S04]  /*7930*/  LDSM.16.M88.4 R8, [R3+0x1800] ;  /* 0x001800000308783b */ /* 0x0003e80000000200 */
[----:B------:R-:W2:Y:S04]  /*7940*/  LDSM.16.M88.4 R12, [R4+0x5000] ;  /* 0x00500000040c783b */ /* 0x000ea80000000200 */
[----:B------:R-:W-:Y:S01]  /*7950*/  LDSM.16.M88.4 R36, [R36+0x1800] ;  /* 0x001800002424783b */ /* 0x000fe20000000200 */
[----:B-1----:R-:W-:-:S03]  /*7960*/  SHF.R.U32.HI R3, RZ, 0x5, R43 ;  /* 0x00000005ff037819 */ /* 0x002fc6000001162b */
[----:B------:R1:W3:Y:S02]  /*7970*/  LDSM.16.M88.4 R16, [R5+0x5000] ;  /* 0x005000000510783b */ /* 0x0002e40000000200 */
[----:B------:R-:W-:Y:S01]  /*7980*/  IMAD.SHL.U32 R3, R3, 0x4, RZ ;  /* 0x0000000403037824 */ /* 0x000fe200078e00ff */
[----:B------:R-:W-:Y:S04]  /*7990*/  BAR.SYNC.DEFER_BLOCKING 0x0 ;  /* 0x0000000000007b1d */ /* 0x000fe80000010000 */
[----:B------:R-:W-:Y:S01]  /*79a0*/  LOP3.LUT R3, R34, 0x1c, R3, 0xf8, !PT ;  /* 0x0000001c22037812 */ /* 0x000fe200078ef803 */
[C---:B-1----:R-:W-:Y:S02]  /*79b0*/  IMAD.SHL.U32 R5, R43.reuse, 0x2, RZ ;  /* 0x000000022b057824 */ /* 0x042fe400078e00ff */
[----:B------:R-:W-:-:S03]  /*79c0*/  IMAD.SHL.U32 R43, R43, 0x8, RZ ;  /* 0x000000082b2b7824 */ /* 0x000fc600078e00ff */
[----:B------:R-:W-:Y:S02]  /*79d0*/  LOP3.LUT R44, R44, 0x6, R5, 0xf8, !PT ;  /* 0x000000062c2c7812 */ /* 0x000fe400078ef805 */
[----:B------:R-:W-:-:S03]  /*79e0*/  LOP3.LUT R42, R42, 0x38, R43, 0xf8, !PT ;  /* 0x000000382a2a7812 */ /* 0x000fc600078ef82b */
[----:B------:R-:W-:Y:S01]  /*79f0*/  IMAD R44, R45, 0x48, R44 ;  /* 0x000000482d2c7824 */ /* 0x000fe200078e022c */
[----:B------:R-:W-:-:S04]  /*7a00*/  ISETP.LT.AND P0, PT, R42, 0x3000, !P0 ;  /* 0x000030002a00780c */ /* 0x000fc80004701270 */
[----:B------:R-:W-:Y:S01]  /*7a10*/  LEA R44, R44, UR4, 0x1 ;  /* 0x000000042c2c7c11 */ /* 0x000fe2000f8e08ff */
[----:B------:R-:W-:Y:S01]  /*7a20*/  @!PT LDS RZ, [RZ] ;  /* 0x00000000fffff984 */ /* 0x000fe20000000800 */
[----:B------:R-:W-:Y:S01]  /*7a30*/  @!PT LDS RZ, [RZ] ;  /* 0x00000000fffff984 */ /* 0x000fe20000000800 */
[----:B------:R-:W-:Y:S01]  /*7a40*/  @!PT LDS RZ, [RZ] ;  /* 0x00000000fffff984 */ /* 0x000fe20000000800 */
[----:B------:R1:W-:Y:S04]  /*7a50*/  LDGSTS.E.64 [R0+0x1800], desc[UR6][R32.64+-0x740], !PT ;  /* 0x018008c020007fae */ /* 0x0003e8000f921a46 */
[----:B------:R-:W0:Y:S01]  /*7a60*/  LDGDEPBAR ;  /* 0x00000000000079af */ /* 0x000e220000000000 */
[----:B--2---:R-:W-:Y:S03]  /*7a70*/  HMMA.16816.F32.BF16 R28, R8, R12, R28 ;  /* 0x0000000c081c723c */ /* 0x004fe6000004181c */
[----:B------:R2:W-:Y:S03]  /*7a80*/  LDGSTS.E.BYPASS.128 [R2+0x5000], desc[UR6][R6.64+-0x740], !PT ;  /* 0x050008c006027fae */ /* 0x0005e6000f901c46 */
[----:B------:R-:W-:Y:S01]  /*7a90*/  HMMA.16816.F32.BF16 R20, R8, R14, R20 ;  /* 0x0000000e0814723c */ /* 0x000fe20000041814 */
[----:B------:R-:W0:Y:S01]  /*7aa0*/  LDGDEPBAR ;  /* 0x00000000000079af */ /* 0x000e220000000000 */
[----:B-1----:R-:W-:-:S04]  /*7ab0*/  IMAD R0, R3, 0x9, R35 ;  /* 0x0000000903007824 */ /* 0x002fc800078e0223 */
[----:B------:R-:W-:-:S05]  /*7ac0*/  IMAD.SHL.U32 R0, R0, 0x8, RZ ;  /* 0x0000000800007824 */ /* 0x000fca00078e00ff */
[----:B------:R-:W-:-:S07]  /*7ad0*/  LEA R0, R0, UR4, 0x1 ;  /* 0x0000000400007c11 */ /* 0x000fce000f8e08ff */
[----:B---3--:R-:W-:Y:S06]  /*7ae0*/  HMMA.16816.F32.BF16 R28, R36, R16, R28 ;  /* 0x00000010241c723c */ /* 0x008fec000004181c */
[----:B------:R-:W-:Y:S01]  /*7af0*/  HMMA.16816.F32.BF16 R20, R36, R18, R20 ;  /* 0x000000122414723c */ /* 0x000fe20000041814 */
[----:B------:R-:W-:-:S04]  /*7b00*/  DEPBAR.LE SB0, 0x6 ;  /* 0x000081800000791a */ /* 0x000fc80000000000 */
[----:B------:R-:W-:-:S13]  /*7b10*/  BAR.SYNC.DEFER_BLOCKING 0x0 ;  /* 0x0000000000007b1d */ /* 0x000fda0000010000 */
[----:B------:R-:W-:Y:S02]  /*7b20*/  F2FP.BF16.F32.PACK_AB R29, R29, R28 ;  /* 0x0000001c1d1d723e */ /* 0x000fe400000010ff */
[----:B------:R-:W-:-:S04]  /*7b30*/  F2FP.BF16.F32.PACK_AB R31, R31, R30 ;  /* 0x0000001e1f1f723e */ /* 0x000fc800000010ff */
[----:B------:R-:W-:Y:S02]  /*7b40*/  F2FP.BF16.F32.PACK_AB R21, R21, R20 ;  /* 0x000000141515723e */ /* 0x000fe400000010ff */
[----:B------:R-:W-:Y:S01]  /*7b50*/  F2FP.BF16.F32.PACK_AB R23, R23, R22 ;  /* 0x000000161717723e */ /* 0x000fe200000010ff */
[----:B------:R-:W-:-:S04]  /*7b60*/  DEPBAR.LE SB0, 0x0 ;  /* 0x000080000000791a */ /* 0x000fc80000000000 */
[----:B------:R-:W-:Y:S06]  /*7b70*/  BAR.SYNC.DEFER_BLOCKING 0x0 ;  /* 0x0000000000007b1d */ /* 0x000fec0000010000 */
[----:B------:R2:W-:Y:S04]  /*7b80*/  STS [R44], R29 ;  /* 0x0000001d2c007388 */ /* 0x0005e80000000800 */
[----:B------:R2:W-:Y:S04]  /*7b90*/  STS [R44+0x480], R31 ;  /* 0x0004801f2c007388 */ /* 0x0005e80000000800 */
[----:B------:R2:W-:Y:S04]  /*7ba0*/  STS [R44+0x40], R21 ;  /* 0x000040152c007388 */ /* 0x0005e80000000800 */
[----:B------:R2:W-:Y:S01]  /*7bb0*/  STS [R44+0x4c0], R23 ;  /* 0x0004c0172c007388 */ /* 0x0005e20000000800 */
[----:B------:R-:W-:Y:S06]  /*7bc0*/  BAR.SYNC.DEFER_BLOCKING 0x0 ;  /* 0x0000000000007b1d */ /* 0x000fec0000010000 */
[----:B--2---:R-:W-:Y:S05]  /*7bd0*/  @!P0 EXIT ;  /* 0x000000000000894d */ /* 0x004fea0003800000 */
[----:B------:R-:W1:Y:S01]  /*7be0*/  LDS.128 R4, [R0] ;  /* 0x0000000000047984 */ /* 0x000e620000000c00 */
[----:B------:R-:W2:Y:S01]  /*7bf0*/  LDC.64 R2, c[0x0][0x220] ;  /* 0x00008800ff027b82 */ /* 0x000ea20000000a00 */
[----:B------:R-:W-:-:S04]  /*7c00*/  IMAD R41, R41, 0x3000, R42 ;  /* 0x0000300029297824 */ /* 0x000fc800078e022a */
[----:B--2---:R-:W-:-:S05]  /*7c10*/  IMAD.WIDE R2, R41, 0x2, R2 ;  /* 0x0000000229027825 */ /* 0x004fca00078e0202 */
[----:B-1----:R-:W-:Y:S01]  /*7c20*/  STG.E.128 desc[UR6][R2.64], R4 ;  /* 0x0000000402007986 */ /* 0x002fe2000c101d06 */
[----:B------:R-:W-:Y:S05]  /*7c30*/  EXIT ;  /* 0x000000000000794d */ /* 0x000fea0003800000 */
.L_x_0:
[----:B------:R-:W-:-:S00]  /*7c40*/  BRA `(.L_x_0) ;  /* 0xfffffffc00fc7947 */ /* 0x000fc0000383ffff */
[----:B------:R-:W-:-:S00]  /*7c50*/  NOP ;  /* 0x0000000000007918 */ /* 0x000fc00000000000 */
        /* <DEDUP_REMOVED lines=10> */
.L_x_1:


//--------------------- .nv.shared.triton_mm      --------------------------
	.section	.nv.shared.triton_mm,"aw",@nobits
	.sectionflags	@""
	.align	16
	.zero		1024


//--------------------- .nv.constant0.triton_mm   --------------------------
	.section	.nv.constant0.triton_mm,"a",@progbits
	.sectionflags	@""
	.align	4
.nv.constant0.triton_mm:
	.zero		560
